	.headerflags	@"EF_CUDA_TEXMODE_UNIFIED EF_CUDA_64BIT_ADDRESS EF_CUDA_ACCELERATORS EF_CUDA_SM90 EF_CUDA_VIRTUAL_SM(EF_CUDA_SM90)"
	.elftype	@"ET_EXEC"


//--------------------- .nv.info                  --------------------------
	.section	.nv.info,"",@"SHT_CUDA_INFO"
	.align	4


	//----- nvinfo : EIATTR_REGCOUNT
	.align		4
        /*0000*/ 	.byte	0x04, 0x2f
        /*0002*/ 	.short	(.L_1 - .L_0)
	.align		4
.L_0:
        /*0004*/ 	.word	index@(triton_poi_fused_clone_7)
        /*0008*/ 	.word	0x00000010


	//----- nvinfo : EIATTR_MIN_STACK_SIZE
	.align		4
.L_1:
        /*000c*/ 	.byte	0x04, 0x12
        /*000e*/ 	.short	(.L_3 - .L_2)
	.align		4
.L_2:
        /*0010*/ 	.word	index@(triton_poi_fused_clone_7)
        /*0014*/ 	.word	0x00000000


	//----- nvinfo : EIATTR_FRAME_SIZE
	.align		4
.L_3:
        /*0018*/ 	.byte	0x04, 0x11
        /*001a*/ 	.short	(.L_5 - .L_4)
	.align		4
.L_4:
        /*001c*/ 	.word	index@(triton_poi_fused_clone_7)
        /*0020*/ 	.word	0x00000000


	//----- nvinfo : EIATTR_MIN_STACK_SIZE
	.align		4
.L_5:
        /*0024*/ 	.byte	0x04, 0x12
        /*0026*/ 	.short	(.L_7 - .L_6)
	.align		4
.L_6:
        /*0028*/ 	.word	index@(triton_poi_fused_clone_7)
        /*002c*/ 	.word	0x00000000
.L_7:


//--------------------- .nv.info.triton_poi_fused_clone_7 --------------------------
	.section	.nv.info.triton_poi_fused_clone_7,"",@"SHT_CUDA_INFO"
	.sectionflags	@""
	.align	4


	//----- nvinfo : EIATTR_CUDA_API_VERSION
	.align		4
        /*0000*/ 	.byte	0x04, 0x37
        /*0002*/ 	.short	(.L_9 - .L_8)
.L_8:
        /*0004*/ 	.word	0x0000007c


	//----- nvinfo : EIATTR_KPARAM_INFO
	.align		4
.L_9:
        /*0008*/ 	.byte	0x04, 0x17
        /*000a*/ 	.short	(.L_11 - .L_10)
.L_10:
        /*000c*/ 	.word	0x00000000
        /*0010*/ 	.short	0x0003
        /*0012*/ 	.short	0x0014
        /*0014*/ 	.byte	0x00, 0xf0, 0x11, 0x00


	//----- nvinfo : EIATTR_KPARAM_INFO
	.align		4
.L_11:
        /*0018*/ 	.byte	0x04, 0x17
        /*001a*/ 	.short	(.L_13 - .L_12)
.L_12:
        /*001c*/ 	.word	0x00000000
        /*0020*/ 	.short	0x0002
        /*0022*/ 	.short	0x0010
        /*0024*/ 	.byte	0x00, 0xf0, 0x11, 0x00


	//----- nvinfo : EIATTR_KPARAM_INFO
	.align		4
.L_13:
        /*0028*/ 	.byte	0x04, 0x17
        /*002a*/ 	.short	(.L_15 - .L_14)
.L_14:
        /*002c*/ 	.word	0x00000000
        /*0030*/ 	.short	0x0001
        /*0032*/ 	.short	0x0008
        /*0034*/ 	.byte	0x00, 0xf4, 0x21, 0x00


	//----- nvinfo : EIATTR_KPARAM_INFO
	.align		4
.L_15:
        /*0038*/ 	.byte	0x04, 0x17
        /*003a*/ 	.short	(.L_17 - .L_16)
.L_16:
        /*003c*/ 	.word	0x00000000
        /*0040*/ 	.short	0x0000
        /*0042*/ 	.short	0x0000
        /*0044*/ 	.byte	0x00, 0xf4, 0x21, 0x00


	//----- nvinfo : EIATTR_SPARSE_MMA_MASK
	.align		4
.L_17:
        /*0048*/ 	.byte	0x03, 0x50
        /*004a*/ 	.short	0x0000


	//----- nvinfo : EIATTR_MAXREG_COUNT
	.align		4
        /*004c*/ 	.byte	0x03, 0x1b
        /*004e*/ 	.short	0x00ff


	//----- nvinfo : EIATTR_EXIT_INSTR_OFFSETS
	.align		4
        /*0050*/ 	.byte	0x04, 0x1c
        /*0052*/ 	.short	(.L_19 - .L_18)


	//   ....[0]....
.L_18:
        /*0054*/ 	.word	0x00000400


	//   ....[1]....
        /*0058*/ 	.word	0x00000460


	//----- nvinfo : EIATTR_REQNTID
	.align		4
.L_19:
        /*005c*/ 	.byte	0x04, 0x10
        /*005e*/ 	.short	(.L_21 - .L_20)
.L_20:
        /*0060*/ 	.word	0x00000080
        /*0064*/ 	.word	0x00000001
        /*0068*/ 	.word	0x00000001


	//----- nvinfo : EIATTR_CBANK_PARAM_SIZE
	.align		4
.L_21:
        /*006c*/ 	.byte	0x03, 0x19
        /*006e*/ 	.short	0x0018


	//----- nvinfo : EIATTR_PARAM_CBANK
	.align		4
        /*0070*/ 	.byte	0x04, 0x0a
        /*0072*/ 	.short	(.L_23 - .L_22)
	.align		4
.L_22:
        /*0074*/ 	.word	index@(.nv.constant0.triton_poi_fused_clone_7)
        /*0078*/ 	.short	0x0210
        /*007a*/ 	.short	0x0018


	//----- nvinfo : EIATTR_SW_WAR
	.align		4
.L_23:
        /*007c*/ 	.byte	0x04, 0x36
        /*007e*/ 	.short	(.L_25 - .L_24)
.L_24:
        /*0080*/ 	.word	0x00000008
.L_25:


//--------------------- .nv.callgraph             --------------------------
	.section	.nv.callgraph,"",@"SHT_CUDA_CALLGRAPH"
	.align	4
	.sectionentsize	8
	.align		4
        /*0000*/ 	.word	0x00000000
	.align		4
        /*0004*/ 	.word	0xffffffff
	.align		4
        /*0008*/ 	.word	0x00000000
	.align		4
        /*000c*/ 	.word	0xfffffffe
	.align		4
        /*0010*/ 	.word	0x00000000
	.align		4
        /*0014*/ 	.word	0xfffffffd
	.align		4
        /*0018*/ 	.word	0x00000000
	.align		4
        /*001c*/ 	.word	0xfffffffc


//--------------------- .text.triton_poi_fused_clone_7 --------------------------
	.section	.text.triton_poi_fused_clone_7,"ax",@progbits
	.sectionflags	@"SHF_BARRIERS=1"
	.align	128
        .global         triton_poi_fused_clone_7
        .type           triton_poi_fused_clone_7,@function
        .size           triton_poi_fused_clone_7,(.L_x_1 - triton_poi_fused_clone_7)
        .other          triton_poi_fused_clone_7,@"STO_CUDA_ENTRY STV_DEFAULT"
triton_poi_fused_clone_7:
.text.triton_poi_fused_clone_7:
[----:B------:R-:W0:Y:S02]  /*0000*/  LDC R1, c[0x0][0x28] ;  /* 0x00000a00ff017b82 */ /* 0x000e240000000800 */
[----:B------:R-:W1:Y:S01]  /*0010*/  S2R R5, SR_CTAID.Y ;  /* 0x0000000000057919 */ /* 0x000e620000002600 */
[----:B------:R-:W-:Y:S01]  /*0020*/  ULDC.64 UR6, c[0x0][0x208] ;  /* 0x0000820000067ab9 */ /* 0x000fe20000000a00 */
[----:B------:R-:W2:Y:S01]  /*0030*/  S2R R0, SR_TID.X ;  /* 0x0000000000007919 */ /* 0x000ea20000002100 */
[----:B------:R-:W3:Y:S01]  /*0040*/  S2R R7, SR_CTAID.X ;  /* 0x0000000000077919 */ /* 0x000ee20000002500 */
[----:B-1----:R-:W-:Y:S01]  /*0050*/  SHF.R.S32.HI R9, RZ, 0x1a, R5 ;  /* 0x0000001aff097819 */ /* 0x002fe20000011405 */
[----:B------:R-:W-:-:S03]  /*0060*/  IMAD.SHL.U32 R5, R5, 0x20, RZ ;  /* 0x0000002005057824 */ /* 0x000fc600078e00ff */
[----:B------:R-:W-:Y:S02]  /*0070*/  SGXT R9, R9, 0x1 ;  /* 0x000000010909781a */ /* 0x000fe40000000200 */
[----:B--2---:R-:W-:Y:S02]  /*0080*/  LOP3.LUT R6, R5, 0x1f, R0, 0xf8, !PT ;  /* 0x0000001f05067812 */ /* 0x004fe400078ef800 */
[----:B------:R-:W-:Y:S01]  /*0090*/  SHF.R.U32.HI R4, RZ, 0x5, R0 ;  /* 0x00000005ff047819 */ /* 0x000fe20000011600 */
[----:B---3--:R-:W-:Y:S01]  /*00a0*/  IMAD.SHL.U32 R7, R7, 0x4, RZ ;  /* 0x0000000407077824 */ /* 0x008fe200078e00ff */
[----:B------:R-:W-:Y:S02]  /*00b0*/  LEA.HI R2, R9, R6, RZ, 0x2 ;  /* 0x0000000609027211 */ /* 0x000fe400078f10ff */
[----:B------:R-:W-:Y:S02]  /*00c0*/  SGXT.U32 R4, R4, 0x2 ;  /* 0x000000020404781a */ /* 0x000fe40000000000 */
[----:B------:R-:W-:-:S02]  /*00d0*/  SHF.R.S32.HI R3, RZ, 0x2, R2 ;  /* 0x00000002ff037819 */ /* 0x000fc40000011402 */
[----:B------:R-:W-:Y:S02]  /*00e0*/  LOP3.LUT R8, R7, R4, RZ, 0xfc, !PT ;  /* 0x0000000407087212 */ /* 0x000fe400078efcff */
[----:B------:R-:W-:Y:S02]  /*00f0*/  LEA.HI R10, R3, R3, RZ, 0x2 ;  /* 0x00000003030a7211 */ /* 0x000fe400078f10ff */
[----:B------:R-:W-:Y:S02]  /*0100*/  ISETP.GE.AND P1, PT, R6, 0x40, PT ;  /* 0x000000400600780c */ /* 0x000fe40003f26270 */
[----:B------:R-:W-:Y:S02]  /*0110*/  ISETP.GE.AND P0, PT, R8, 0x4, PT ;  /* 0x000000040800780c */ /* 0x000fe40003f06270 */
[----:B------:R-:W-:Y:S02]  /*0120*/  LOP3.LUT R11, R2, 0xfffffffc, RZ, 0xc0, !PT ;  /* 0xfffffffc020b7812 */ /* 0x000fe400078ec0ff */
[----:B------:R-:W-:-:S02]  /*0130*/  LOP3.LUT R10, R10, 0xfffffffc, RZ, 0xc0, !PT ;  /* 0xfffffffc0a0a7812 */ /* 0x000fc400078ec0ff */
[----:B------:R-:W-:Y:S01]  /*0140*/  SEL R13, RZ, 0x1fffe, P1 ;  /* 0x0001fffeff0d7807 */ /* 0x000fe20000800000 */
[----:B------:R-:W-:Y:S01]  /*0150*/  IMAD.IADD R11, R6, 0x1, -R11 ;  /* 0x00000001060b7824 */ /* 0x000fe200078e0a0b */
[----:B------:R-:W-:Y:S01]  /*0160*/  SEL R2, RZ, 0x1, P0 ;  /* 0x00000001ff027807 */ /* 0x000fe20000000000 */
[----:B------:R-:W-:Y:S01]  /*0170*/  IMAD.IADD R10, R3, 0x1, -R10 ;  /* 0x00000001030a7824 */ /* 0x000fe200078e0a0a */
[----:B------:R-:W-:Y:S01]  /*0180*/  LEA.HI R6, R9, R6, RZ, 0x4 ;  /* 0x0000000609067211 */ /* 0x000fe200078f20ff */
[----:B------:R-:W-:Y:S01]  /*0190*/  IMAD R8, R8, 0x24, R11 ;  /* 0x0000002408087824 */ /* 0x000fe200078e020b */
[----:B------:R-:W-:Y:S01]  /*01a0*/  ISETP.GT.AND P0, PT, R11, -0x2, PT ;  /* 0xfffffffe0b00780c */ /* 0x000fe20003f04270 */
[----:B------:R-:W-:Y:S01]  /*01b0*/  IMAD.IADD R13, R2, 0x1, R13 ;  /* 0x00000001020d7824 */ /* 0x000fe200078e020d */
[----:B------:R-:W-:Y:S01]  /*01c0*/  ISETP.GT.AND P1, PT, R10, -0x2, PT ;  /* 0xfffffffe0a00780c */ /* 0x000fe20003f24270 */
[----:B------:R-:W1:Y:S01]  /*01d0*/  LDC.64 R2, c[0x0][0x210] ;  /* 0x00008400ff027b82 */ /* 0x000e620000000a00 */
[----:B------:R-:W-:Y:S01]  /*01e0*/  SEL R12, RZ, 0x4, !P0 ;  /* 0x00000004ff0c7807 */ /* 0x000fe20004000000 */
[----:B------:R-:W-:Y:S01]  /*01f0*/  VIADD R11, R8, 0x7 ;  /* 0x00000007080b7836 */ /* 0x000fe20000000000 */
[----:B------:R-:W-:Y:S01]  /*0200*/  LOP3.LUT R13, R13, 0x3, RZ, 0xc0, !PT ;  /* 0x000000030d0d7812 */ /* 0x000fe200078ec0ff */
[----:B------:R-:W-:Y:S01]  /*0210*/  IMAD.MOV.U32 R8, RZ, RZ, RZ ;  /* 0x000000ffff087224 */ /* 0x000fe200078e00ff */
[----:B------:R-:W-:-:S02]  /*0220*/  SEL R9, RZ, 0x7fff8, !P1 ;  /* 0x0007fff8ff097807 */ /* 0x000fc40004800000 */
[----:B------:R-:W-:Y:S02]  /*0230*/  SHF.R.S32.HI R6, RZ, 0x4, R6 ;  /* 0x00000004ff067819 */ /* 0x000fe40000011406 */
[----:B------:R-:W-:-:S03]  /*0240*/  IADD3 R9, R13, R9, R12 ;  /* 0x000000090d097210 */ /* 0x000fc60007ffe00c */
[----:B------:R-:W-:Y:S01]  /*0250*/  IMAD R11, R6, 0x90, R11 ;  /* 0x00000090060b7824 */ /* 0x000fe200078e020b */
[----:B------:R-:W-:-:S03]  /*0260*/  LOP3.LUT R9, R9, 0xf, RZ, 0xc0, !PT ;  /* 0x0000000f09097812 */ /* 0x000fc600078ec0ff */
[----:B------:R-:W-:Y:S01]  /*0270*/  IMAD R11, R10, 0x6, R11 ;  /* 0x000000060a0b7824 */ /* 0x000fe200078e020b */
[----:B------:R-:W-:-:S03]  /*0280*/  ISETP.NE.AND P1, PT, R9, 0xf, PT ;  /* 0x0000000f0900780c */ /* 0x000fc60003f25270 */
[----:B-1----:R-:W-:-:S10]  /*0290*/  IMAD.WIDE R2, R11, 0x4, R2 ;  /* 0x000000040b027825 */ /* 0x002fd400078e0202 */
[----:B------:R1:W2:Y:S01]  /*02a0*/  @!P1 LDG.E.EL R8, desc[UR6][R2.64] ;  /* 0x0000000602089981 */ /* 0x0002a2000c2e1900 */
[----:B------:R-:W3:Y:S01]  /*02b0*/  S2UR UR5, SR_CgaCtaId ;  /* 0x00000000000579c3 */ /* 0x000ee20000008800 */
[----:B------:R-:W-:Y:S01]  /*02c0*/  IMAD.SHL.U32 R6, R0, 0x4, RZ ;  /* 0x0000000400067824 */ /* 0x000fe200078e00ff */
[----:B------:R-:W-:Y:S01]  /*02d0*/  UMOV UR4, 0x400 ;  /* 0x0000040000047882 */ /* 0x000fe20000000000 */
[----:B------:R-:W-:Y:S02]  /*02e0*/  SHF.R.U32.HI R10, RZ, 0x2, R0 ;  /* 0x00000002ff0a7819 */ /* 0x000fe40000011600 */
[----:B------:R-:W-:Y:S02]  /*02f0*/  LOP3.LUT R7, R7, 0x3, R0, 0xf8, !PT ;  /* 0x0000000307077812 */ /* 0x000fe400078ef800 */
[----:B------:R-:W-:Y:S02]  /*0300*/  LOP3.LUT R9, R6, 0x7c, RZ, 0xc0, !PT ;  /* 0x0000007c06097812 */ /* 0x000fe400078ec0ff */
[----:B------:R-:W-:-:S02]  /*0310*/  SGXT.U32 R6, R10, 0x5 ;  /* 0x000000050a06781a */ /* 0x000fc40000000000 */
[----:B------:R-:W-:Y:S02]  /*0320*/  LOP3.LUT R4, R9, R4, RZ, 0xfc, !PT ;  /* 0x0000000409047212 */ /* 0x000fe400078efcff */
[----:B------:R-:W-:Y:S02]  /*0330*/  LOP3.LUT R6, R5, R6, RZ, 0xfc, !PT ;  /* 0x0000000605067212 */ /* 0x000fe400078efcff */
[----:B------:R-:W-:Y:S02]  /*0340*/  ISETP.GE.AND P0, PT, R7, 0x4, PT ;  /* 0x000000040700780c */ /* 0x000fe40003f06270 */
[----:B-1----:R-:W-:Y:S02]  /*0350*/  LOP3.LUT R2, R0, 0x7c, RZ, 0xc0, !PT ;  /* 0x0000007c00027812 */ /* 0x002fe400078ec0ff */
[----:B------:R-:W-:Y:S02]  /*0360*/  ISETP.LT.AND P0, PT, R6, 0x40, !P0 ;  /* 0x000000400600780c */ /* 0x000fe40004701270 */
[----:B------:R-:W-:Y:S01]  /*0370*/  LOP3.LUT R0, R0, 0x7f, RZ, 0xc0, !PT ;  /* 0x0000007f00007812 */ /* 0x000fe200078ec0ff */
[----:B---3--:R-:W-:-:S06]  /*0380*/  UPRMT UR4, UR5, 0x654, UR4 ;  /* 0x0000065405047896 */ /* 0x008fcc0008000004 */
[----:B------:R-:W-:Y:S02]  /*0390*/  VIADD R9, R9, UR4 ;  /* 0x0000000409097c36 */ /* 0x000fe40008000000 */
[----:B------:R-:W-:Y:S02]  /*03a0*/  VIADD R3, R2, UR4 ;  /* 0x0000000402037c36 */ /* 0x000fe40008000000 */
[----:B------:R-:W-:Y:S02]  /*03b0*/  IMAD R9, R4, 0x4, R9 ;  /* 0x0000000404097824 */ /* 0x000fe400078e0209 */
[----:B------:R-:W-:Y:S01]  /*03c0*/  IMAD R0, R0, 0x4, R3 ;  /* 0x0000000400007824 */ /* 0x000fe200078e0203 */
[----:B--2---:R-:W-:-:S05]  /*03d0*/  SEL R8, R8, RZ, !P1 ;  /* 0x000000ff08087207 */ /* 0x004fca0004800000 */
[----:B------:R1:W-:Y:S01]  /*03e0*/  STS [R9], R8 ;  /* 0x0000000809007388 */ /* 0x0003e20000000800 */
[----:B------:R-:W-:Y:S06]  /*03f0*/  BAR.SYNC.DEFER_BLOCKING 0x0 ;  /* 0x0000000000007b1d */ /* 0x000fec0000010000 */
[----:B-1----:R-:W-:Y:S05]  /*0400*/  @!P0 EXIT ;  /* 0x000000000000894d */ /* 0x002fea0003800000 */
[----:B------:R-:W0:Y:S01]  /*0410*/  LDS R5, [R0] ;  /* 0x0000000000057984 */ /* 0x000e220000000800 */
[----:B------:R-:W1:Y:S01]  /*0420*/  LDC.64 R2, c[0x0][0x218] ;  /* 0x00008600ff027b82 */ /* 0x000e620000000a00 */
[----:B------:R-:W-:-:S04]  /*0430*/  IMAD R7, R6, 0x4, R7 ;  /* 0x0000000406077824 */ /* 0x000fc800078e0207 */
[----:B-1----:R-:W-:-:S05]  /*0440*/  IMAD.WIDE R2, R7, 0x4, R2 ;  /* 0x0000000407027825 */ /* 0x002fca00078e0202 */
[----:B0-----:R-:W-:Y:S01]  /*0450*/  STG.E desc[UR6][R2.64], R5 ;  /* 0x0000000502007986 */ /* 0x001fe2000c101906 */
[----:B------:R-:W-:Y:S05]  /*0460*/  EXIT ;  /* 0x000000000000794d */ /* 0x000fea0003800000 */
.L_x_0:
[----:B------:R-:W-:-:S00]  /*0470*/  BRA `(.L_x_0) ;  /* 0xfffffffc00fc7947 */ /* 0x000fc0000383ffff */
[----:B------:R-:W-:-:S00]  /*0480*/  NOP ;  /* 0x0000000000007918 */ /* 0x000fc00000000000 */
[----:B------:R-:W-:-:S00]  /*0490*/  NOP ;  /* 0x0000000000007918 */ /* 0x000fc00000000000 */
[----:B------:R-:W-:-:S00]  /*04a0*/  NOP ;  /* 0x0000000000007918 */ /* 0x000fc00000000000 */
[----:B------:R-:W-:-:S00]  /*04b0*/  NOP ;  /* 0x0000000000007918 */ /* 0x000fc00000000000 */
[----:B------:R-:W-:-:S00]  /*04c0*/  NOP ;  /* 0x0000000000007918 */ /* 0x000fc00000000000 */
[----:B------:R-:W-:-:S00]  /*04d0*/  NOP ;  /* 0x0000000000007918 */ /* 0x000fc00000000000 */
[----:B------:R-:W-:-:S00]  /*04e0*/  NOP ;  /* 0x0000000000007918 */ /* 0x000fc00000000000 */
[----:B------:R-:W-:-:S00]  /*04f0*/  NOP ;  /* 0x0000000000007918 */ /* 0x000fc00000000000 */
.L_x_1:


//--------------------- .nv.shared.triton_poi_fused_clone_7 --------------------------
	.section	.nv.shared.triton_poi_fused_clone_7,"aw",@nobits
	.sectionflags	@""
	.align	16
	.zero		1024


//--------------------- .nv.constant0.triton_poi_fused_clone_7 --------------------------
	.section	.nv.constant0.triton_poi_fused_clone_7,"a",@progbits
	.sectionflags	@""
	.align	4
.nv.constant0.triton_poi_fused_clone_7:
	.zero		552
